//
// Generated by NVIDIA NVVM Compiler
//
// Compiler Build ID: CL-36424714
// Cuda compilation tools, release 13.0, V13.0.88
// Based on NVVM 20.0.0
//

.version 9.0
.target sm_100
.address_size 64

	// .globl	_Z17gpu_reduction_sumILi512EEvPdS0_l
// _ZZ17gpu_reduction_sumILi512EEvPdS0_lE5ds_in has been demoted
// _ZZ17gpu_reduction_sumILi1024EEvPdS0_lE5ds_in has been demoted

.visible .entry _Z17gpu_reduction_sumILi512EEvPdS0_l(
	.param .u64 .ptr .align 1 _Z17gpu_reduction_sumILi512EEvPdS0_l_param_0,
	.param .u64 .ptr .align 1 _Z17gpu_reduction_sumILi512EEvPdS0_l_param_1,
	.param .u64 _Z17gpu_reduction_sumILi512EEvPdS0_l_param_2
)
{
	.reg .pred 	%p<6>;
	.reg .b32 	%r<17>;
	.reg .b64 	%rd<16>;
	.reg .b64 	%fd<8>;
	// demoted variable
	.shared .align 8 .b8 _ZZ17gpu_reduction_sumILi512EEvPdS0_lE5ds_in[8192];
	ld.param.u64 	%rd5, [_Z17gpu_reduction_sumILi512EEvPdS0_l_param_0];
	ld.param.u64 	%rd3, [_Z17gpu_reduction_sumILi512EEvPdS0_l_param_1];
	ld.param.u64 	%rd4, [_Z17gpu_reduction_sumILi512EEvPdS0_l_param_2];
	cvta.to.global.u64 	%rd1, %rd5;
	mov.u32 	%r16, %ntid.x;
	mov.u32 	%r2, %ctaid.x;
	mov.u32 	%r3, %tid.x;
	mad.lo.s32 	%r9, %r16, %r2, %r3;
	shl.b32 	%r4, %r9, 1;
	or.b32  	%r10, %r4, 1;
	cvt.s64.s32 	%rd6, %r10;
	setp.le.s64 	%p1, %rd4, %rd6;
	shl.b32 	%r11, %r3, 4;
	mov.u32 	%r12, _ZZ17gpu_reduction_sumILi512EEvPdS0_lE5ds_in;
	add.s32 	%r5, %r12, %r11;
	@%p1 bra 	$L__BB0_2;
	mul.wide.s32 	%rd11, %r4, 8;
	add.s64 	%rd12, %rd1, %rd11;
	ld.global.v2.f64 	{%fd2, %fd3}, [%rd12];
	st.shared.v2.f64 	[%r5], {%fd2, %fd3};
	bra.uni 	$L__BB0_5;
$L__BB0_2:
	cvt.s64.s32 	%rd2, %r4;
	setp.le.s64 	%p2, %rd4, %rd2;
	@%p2 bra 	$L__BB0_4;
	shl.b64 	%rd8, %rd2, 3;
	add.s64 	%rd9, %rd1, %rd8;
	ld.global.f64 	%fd1, [%rd9];
	st.shared.f64 	[%r5], %fd1;
	mov.b64 	%rd10, 0;
	st.shared.u64 	[%r5+8], %rd10;
	bra.uni 	$L__BB0_5;
$L__BB0_4:
	mov.b64 	%rd7, 0;
	st.shared.u64 	[%r5], %rd7;
	st.shared.u64 	[%r5+8], %rd7;
$L__BB0_5:
	shl.b32 	%r13, %r3, 3;
	sub.s32 	%r6, %r5, %r13;
$L__BB0_6:
	bar.sync 	0;
	setp.ge.u32 	%p3, %r3, %r16;
	@%p3 bra 	$L__BB0_8;
	shl.b32 	%r14, %r16, 3;
	add.s32 	%r15, %r6, %r14;
	ld.shared.f64 	%fd4, [%r15];
	ld.shared.f64 	%fd5, [%r6];
	add.f64 	%fd6, %fd4, %fd5;
	st.shared.f64 	[%r6], %fd6;
$L__BB0_8:
	shr.u32 	%r8, %r16, 1;
	setp.gt.u32 	%p4, %r16, 1;
	mov.u32 	%r16, %r8;
	@%p4 bra 	$L__BB0_6;
	bar.sync 	0;
	setp.ne.s32 	%p5, %r3, 0;
	@%p5 bra 	$L__BB0_11;
	ld.shared.f64 	%fd7, [_ZZ17gpu_reduction_sumILi512EEvPdS0_lE5ds_in];
	cvta.to.global.u64 	%rd13, %rd3;
	mul.wide.u32 	%rd14, %r2, 8;
	add.s64 	%rd15, %rd13, %rd14;
	st.global.f64 	[%rd15], %fd7;
$L__BB0_11:
	ret;

}
	// .globl	_Z17gpu_reduction_sumILi1024EEvPdS0_l
.visible .entry _Z17gpu_reduction_sumILi1024EEvPdS0_l(
	.param .u64 .ptr .align 1 _Z17gpu_reduction_sumILi1024EEvPdS0_l_param_0,
	.param .u64 .ptr .align 1 _Z17gpu_reduction_sumILi1024EEvPdS0_l_param_1,
	.param .u64 _Z17gpu_reduction_sumILi1024EEvPdS0_l_param_2
)
{
	.reg .pred 	%p<6>;
	.reg .b32 	%r<17>;
	.reg .b64 	%rd<16>;
	.reg .b64 	%fd<8>;
	// demoted variable
	.shared .align 8 .b8 _ZZ17gpu_reduction_sumILi1024EEvPdS0_lE5ds_in[16384];
	ld.param.u64 	%rd5, [_Z17gpu_reduction_sumILi1024EEvPdS0_l_param_0];
	ld.param.u64 	%rd3, [_Z17gpu_reduction_sumILi1024EEvPdS0_l_param_1];
	ld.param.u64 	%rd4, [_Z17gpu_reduction_sumILi1024EEvPdS0_l_param_2];
	cvta.to.global.u64 	%rd1, %rd5;
	mov.u32 	%r16, %ntid.x;
	mov.u32 	%r2, %ctaid.x;
	mov.u32 	%r3, %tid.x;
	mad.lo.s32 	%r9, %r16, %r2, %r3;
	shl.b32 	%r4, %r9, 1;
	or.b32  	%r10, %r4, 1;
	cvt.s64.s32 	%rd6, %r10;
	setp.le.s64 	%p1, %rd4, %rd6;
	shl.b32 	%r11, %r3, 4;
	mov.u32 	%r12, _ZZ17gpu_reduction_sumILi1024EEvPdS0_lE5ds_in;
	add.s32 	%r5, %r12, %r11;
	@%p1 bra 	$L__BB1_2;
	mul.wide.s32 	%rd11, %r4, 8;
	add.s64 	%rd12, %rd1, %rd11;
	ld.global.v2.f64 	{%fd2, %fd3}, [%rd12];
	st.shared.v2.f64 	[%r5], {%fd2, %fd3};
	bra.uni 	$L__BB1_5;
$L__BB1_2:
	cvt.s64.s32 	%rd2, %r4;
	setp.le.s64 	%p2, %rd4, %rd2;
	@%p2 bra 	$L__BB1_4;
	shl.b64 	%rd8, %rd2, 3;
	add.s64 	%rd9, %rd1, %rd8;
	ld.global.f64 	%fd1, [%rd9];
	st.shared.f64 	[%r5], %fd1;
	mov.b64 	%rd10, 0;
	st.shared.u64 	[%r5+8], %rd10;
	bra.uni 	$L__BB1_5;
$L__BB1_4:
	mov.b64 	%rd7, 0;
	st.shared.u64 	[%r5], %rd7;
	st.shared.u64 	[%r5+8], %rd7;
$L__BB1_5:
	shl.b32 	%r13, %r3, 3;
	sub.s32 	%r6, %r5, %r13;
$L__BB1_6:
	bar.sync 	0;
	setp.ge.u32 	%p3, %r3, %r16;
	@%p3 bra 	$L__BB1_8;
	shl.b32 	%r14, %r16, 3;
	add.s32 	%r15, %r6, %r14;
	ld.shared.f64 	%fd4, [%r15];
	ld.shared.f64 	%fd5, [%r6];
	add.f64 	%fd6, %fd4, %fd5;
	st.shared.f64 	[%r6], %fd6;
$L__BB1_8:
	shr.u32 	%r8, %r16, 1;
	setp.gt.u32 	%p4, %r16, 1;
	mov.u32 	%r16, %r8;
	@%p4 bra 	$L__BB1_6;
	bar.sync 	0;
	setp.ne.s32 	%p5, %r3, 0;
	@%p5 bra 	$L__BB1_11;
	ld.shared.f64 	%fd7, [_ZZ17gpu_reduction_sumILi1024EEvPdS0_lE5ds_in];
	cvta.to.global.u64 	%rd13, %rd3;
	mul.wide.u32 	%rd14, %r2, 8;
	add.s64 	%rd15, %rd13, %rd14;
	st.global.f64 	[%rd15], %fd7;
$L__BB1_11:
	ret;

}


// ===== COMPILED SASS (sm_100) =====

	.target	sm_100

	.elftype	@"ET_EXEC"


//--------------------- .note.nv.tkinfo           --------------------------
	.section	.note.nv.tkinfo,"",@"SHT_NOTE"
	.sectionflags	@"SHF_NOTE_NV_TKINFO"
	.tkinfo
        /*0018*/ 	.word	0x00000002
        /*0030*/ 	.string	""
        /*0030*/ 	.string	"ptxas"
        /*0030*/ 	.string	"Cuda compilation tools, release 13.0, V13.0.88"
        /*0030*/ 	.string	"Build cuda_13.0.r13.0/compiler.36424714_0"
        /*0030*/ 	.string	"-arch sm_100 -m 64 "



//--------------------- .note.nv.cuinfo           --------------------------
	.section	.note.nv.cuinfo,"",@"SHT_NOTE"
	.sectionflags	@"SHF_NOTE_NV_CUINFO"
        /*0018*/ 	.short	0x0002
        /*001a*/ 	.short	0x0064
        /*001c*/ 	.short	0x0082
	.zero		2


//--------------------- .nv.info                  --------------------------
	.section	.nv.info,"",@"SHT_CUDA_INFO"
	.align	4


	//----- nvinfo : EIATTR_REGCOUNT
	.align		4
        /*0000*/ 	.byte	0x04, 0x2f
        /*0002*/ 	.short	(.L_1 - .L_0)
	.align		4
.L_0:
        /*0004*/ 	.word	index@(_Z17gpu_reduction_sumILi512EEvPdS0_l)
        /*0008*/ 	.word	0x0000000e


	//----- nvinfo : EIATTR_FRAME_SIZE
	.align		4
.L_1:
        /*000c*/ 	.byte	0x04, 0x11
        /*000e*/ 	.short	(.L_3 - .L_2)
	.align		4
.L_2:
        /*0010*/ 	.word	index@(_Z17gpu_reduction_sumILi512EEvPdS0_l)
        /*0014*/ 	.word	0x00000000


	//----- nvinfo : EIATTR_REGCOUNT
	.align		4
.L_3:
        /*0018*/ 	.byte	0x04, 0x2f
        /*001a*/ 	.short	(.L_5 - .L_4)
	.align		4
.L_4:
        /*001c*/ 	.word	index@(_Z17gpu_reduction_sumILi1024EEvPdS0_l)
        /*0020*/ 	.word	0x0000000e


	//----- nvinfo : EIATTR_FRAME_SIZE
	.align		4
.L_5:
        /*0024*/ 	.byte	0x04, 0x11
        /*0026*/ 	.short	(.L_7 - .L_6)
	.align		4
.L_6:
        /*0028*/ 	.word	index@(_Z17gpu_reduction_sumILi1024EEvPdS0_l)
        /*002c*/ 	.word	0x00000000


	//----- nvinfo : EIATTR_MIN_STACK_SIZE
	.align		4
.L_7:
        /*0030*/ 	.byte	0x04, 0x12
        /*0032*/ 	.short	(.L_9 - .L_8)
	.align		4
.L_8:
        /*0034*/ 	.word	index@(_Z17gpu_reduction_sumILi1024EEvPdS0_l)
        /*0038*/ 	.word	0x00000000


	//----- nvinfo : EIATTR_MIN_STACK_SIZE
	.align		4
.L_9:
        /*003c*/ 	.byte	0x04, 0x12
        /*003e*/ 	.short	(.L_11 - .L_10)
	.align		4
.L_10:
        /*0040*/ 	.word	index@(_Z17gpu_reduction_sumILi512EEvPdS0_l)
        /*0044*/ 	.word	0x00000000
.L_11:


//--------------------- .nv.compat                --------------------------
	.section	.nv.compat,"",@"SHT_CUDA_COMPAT_INFO"
	.align	4
        /*0000*/ 	.byte	0x02, 0x09, 0x00, 0x00, 0x02, 0x02, 0x01, 0x00, 0x02, 0x05, 0x05, 0x00, 0x03, 0x07, 0x01, 0x01
        /*0010*/ 	.byte	0x02, 0x03, 0x00, 0x00, 0x02, 0x06, 0x01, 0x00, 0x04, 0x0b, 0x08, 0x00, 0x01, 0x00, 0x00, 0x00
        /*0020*/ 	.byte	0x00, 0x00, 0x00, 0x00


//--------------------- .nv.info._Z17gpu_reduction_sumILi1024EEvPdS0_l --------------------------
	.section	.nv.info._Z17gpu_reduction_sumILi1024EEvPdS0_l,"",@"SHT_CUDA_INFO"
	.sectionflags	@""
	.align	4


	//----- nvinfo : EIATTR_CUDA_API_VERSION
	.align		4
        /*0000*/ 	.byte	0x04, 0x37
        /*0002*/ 	.short	(.L_13 - .L_12)
.L_12:
        /*0004*/ 	.word	0x00000082


	//----- nvinfo : EIATTR_KPARAM_INFO
	.align		4
.L_13:
        /*0008*/ 	.byte	0x04, 0x17
        /*000a*/ 	.short	(.L_15 - .L_14)
.L_14:
        /*000c*/ 	.word	0x00000000
        /*0010*/ 	.short	0x0002
        /*0012*/ 	.short	0x0010
        /*0014*/ 	.byte	0x00, 0xf0, 0x21, 0x00


	//----- nvinfo : EIATTR_KPARAM_INFO
	.align		4
.L_15:
        /*0018*/ 	.byte	0x04, 0x17
        /*001a*/ 	.short	(.L_17 - .L_16)
.L_16:
        /*001c*/ 	.word	0x00000000
        /*0020*/ 	.short	0x0001
        /*0022*/ 	.short	0x0008
        /*0024*/ 	.byte	0x00, 0xf5, 0x21, 0x00


	//----- nvinfo : EIATTR_KPARAM_INFO
	.align		4
.L_17:
        /*0028*/ 	.byte	0x04, 0x17
        /*002a*/ 	.short	(.L_19 - .L_18)
.L_18:
        /*002c*/ 	.word	0x00000000
        /*0030*/ 	.short	0x0000
        /*0032*/ 	.short	0x0000
        /*0034*/ 	.byte	0x00, 0xf5, 0x21, 0x00


	//----- nvinfo : EIATTR_SPARSE_MMA_MASK
	.align		4
.L_19:
        /*0038*/ 	.byte	0x03, 0x50
        /*003a*/ 	.short	0x0000


	//----- nvinfo : EIATTR_MAXREG_COUNT
	.align		4
        /*003c*/ 	.byte	0x03, 0x1b
        /*003e*/ 	.short	0x00ff


	//----- nvinfo : EIATTR_NUM_BARRIERS
	.align		4
        /*0040*/ 	.byte	0x02, 0x4c
        /*0042*/ 	.byte	0x01
	.zero		1


	//----- nvinfo : EIATTR_MERCURY_ISA_VERSION
	.align		4
        /*0044*/ 	.byte	0x03, 0x5f
        /*0046*/ 	.short	0x0101


	//----- nvinfo : EIATTR_VRC_CTA_INIT_COUNT
	.align		4
        /*0048*/ 	.byte	0x02, 0x4a
	.zero		1
	.zero		1


	//----- nvinfo : EIATTR_EXIT_INSTR_OFFSETS
	.align		4
        /*004c*/ 	.byte	0x04, 0x1c
        /*004e*/ 	.short	(.L_21 - .L_20)


	//   ....[0]....
.L_20:
        /*0050*/ 	.word	0x00000310


	//   ....[1]....
        /*0054*/ 	.word	0x00000390


	//----- nvinfo : EIATTR_CRS_STACK_SIZE
	.align		4
.L_21:
        /*0058*/ 	.byte	0x04, 0x1e
        /*005a*/ 	.short	(.L_23 - .L_22)
.L_22:
        /*005c*/ 	.word	0x00000000


	//----- nvinfo : EIATTR_CBANK_PARAM_SIZE
	.align		4
.L_23:
        /*0060*/ 	.byte	0x03, 0x19
        /*0062*/ 	.short	0x0018


	//----- nvinfo : EIATTR_PARAM_CBANK
	.align		4
        /*0064*/ 	.byte	0x04, 0x0a
        /*0066*/ 	.short	(.L_25 - .L_24)
	.align		4
.L_24:
        /*0068*/ 	.word	index@(.nv.constant0._Z17gpu_reduction_sumILi1024EEvPdS0_l)
        /*006c*/ 	.short	0x0380
        /*006e*/ 	.short	0x0018


	//----- nvinfo : EIATTR_SW_WAR
	.align		4
.L_25:
        /*0070*/ 	.byte	0x04, 0x36
        /*0072*/ 	.short	(.L_27 - .L_26)
.L_26:
        /*0074*/ 	.word	0x00000008
.L_27:


//--------------------- .nv.info._Z17gpu_reduction_sumILi512EEvPdS0_l --------------------------
	.section	.nv.info._Z17gpu_reduction_sumILi512EEvPdS0_l,"",@"SHT_CUDA_INFO"
	.sectionflags	@""
	.align	4


	//----- nvinfo : EIATTR_CUDA_API_VERSION
	.align		4
        /*0000*/ 	.byte	0x04, 0x37
        /*0002*/ 	.short	(.L_29 - .L_28)
.L_28:
        /*0004*/ 	.word	0x00000082


	//----- nvinfo : EIATTR_KPARAM_INFO
	.align		4
.L_29:
        /*0008*/ 	.byte	0x04, 0x17
        /*000a*/ 	.short	(.L_31 - .L_30)
.L_30:
        /*000c*/ 	.word	0x00000000
        /*0010*/ 	.short	0x0002
        /*0012*/ 	.short	0x0010
        /*0014*/ 	.byte	0x00, 0xf0, 0x21, 0x00


	//----- nvinfo : EIATTR_KPARAM_INFO
	.align		4
.L_31:
        /*0018*/ 	.byte	0x04, 0x17
        /*001a*/ 	.short	(.L_33 - .L_32)
.L_32:
        /*001c*/ 	.word	0x00000000
        /*0020*/ 	.short	0x0001
        /*0022*/ 	.short	0x0008
        /*0024*/ 	.byte	0x00, 0xf5, 0x21, 0x00


	//----- nvinfo : EIATTR_KPARAM_INFO
	.align		4
.L_33:
        /*0028*/ 	.byte	0x04, 0x17
        /*002a*/ 	.short	(.L_35 - .L_34)
.L_34:
        /*002c*/ 	.word	0x00000000
        /*0030*/ 	.short	0x0000
        /*0032*/ 	.short	0x0000
        /*0034*/ 	.byte	0x00, 0xf5, 0x21, 0x00


	//----- nvinfo : EIATTR_SPARSE_MMA_MASK
	.align		4
.L_35:
        /*0038*/ 	.byte	0x03, 0x50
        /*003a*/ 	.short	0x0000


	//----- nvinfo : EIATTR_MAXREG_COUNT
	.align		4
        /*003c*/ 	.byte	0x03, 0x1b
        /*003e*/ 	.short	0x00ff


	//----- nvinfo : EIATTR_NUM_BARRIERS
	.align		4
        /*0040*/ 	.byte	0x02, 0x4c
        /*0042*/ 	.byte	0x01
	.zero		1


	//----- nvinfo : EIATTR_MERCURY_ISA_VERSION
	.align		4
        /*0044*/ 	.byte	0x03, 0x5f
        /*0046*/ 	.short	0x0101


	//----- nvinfo : EIATTR_VRC_CTA_INIT_COUNT
	.align		4
        /*0048*/ 	.byte	0x02, 0x4a
	.zero		1
	.zero		1


	//----- nvinfo : EIATTR_EXIT_INSTR_OFFSETS
	.align		4
        /*004c*/ 	.byte	0x04, 0x1c
        /*004e*/ 	.short	(.L_37 - .L_36)


	//   ....[0]....
.L_36:
        /*0050*/ 	.word	0x00000310


	//   ....[1]....
        /*0054*/ 	.word	0x00000390


	//----- nvinfo : EIATTR_CRS_STACK_SIZE
	.align		4
.L_37:
        /*0058*/ 	.byte	0x04, 0x1e
        /*005a*/ 	.short	(.L_39 - .L_38)
.L_38:
        /*005c*/ 	.word	0x00000000


	//----- nvinfo : EIATTR_CBANK_PARAM_SIZE
	.align		4
.L_39:
        /*0060*/ 	.byte	0x03, 0x19
        /*0062*/ 	.short	0x0018


	//----- nvinfo : EIATTR_PARAM_CBANK
	.align		4
        /*0064*/ 	.byte	0x04, 0x0a
        /*0066*/ 	.short	(.L_41 - .L_40)
	.align		4
.L_40:
        /*0068*/ 	.word	index@(.nv.constant0._Z17gpu_reduction_sumILi512EEvPdS0_l)
        /*006c*/ 	.short	0x0380
        /*006e*/ 	.short	0x0018


	//----- nvinfo : EIATTR_SW_WAR
	.align		4
.L_41:
        /*0070*/ 	.byte	0x04, 0x36
        /*0072*/ 	.short	(.L_43 - .L_42)
.L_42:
        /*0074*/ 	.word	0x00000008
.L_43:


//--------------------- .nv.callgraph             --------------------------
	.section	.nv.callgraph,"",@"SHT_CUDA_CALLGRAPH"
	.align	4
	.sectionentsize	8
	.align		4
        /*0000*/ 	.word	0x00000000
	.align		4
        /*0004*/ 	.word	0xffffffff
	.align		4
        /*0008*/ 	.word	0x00000000
	.align		4
        /*000c*/ 	.word	0xfffffffe
	.align		4
        /*0010*/ 	.word	0x00000000
	.align		4
        /*0014*/ 	.word	0xfffffffd
	.align		4
        /*0018*/ 	.word	0x00000000
	.align		4
        /*001c*/ 	.word	0xfffffffc


//--------------------- .text._Z17gpu_reduction_sumILi1024EEvPdS0_l --------------------------
	.section	.text._Z17gpu_reduction_sumILi1024EEvPdS0_l,"ax",@progbits
	.align	128
        .global         _Z17gpu_reduction_sumILi1024EEvPdS0_l
        .type           _Z17gpu_reduction_sumILi1024EEvPdS0_l,@function
        .size           _Z17gpu_reduction_sumILi1024EEvPdS0_l,(.L_x_10 - _Z17gpu_reduction_sumILi1024EEvPdS0_l)
        .other          _Z17gpu_reduction_sumILi1024EEvPdS0_l,@"STO_CUDA_ENTRY STV_DEFAULT"
_Z17gpu_reduction_sumILi1024EEvPdS0_l:
.text._Z17gpu_reduction_sumILi1024EEvPdS0_l:
[----:B------:R-:W-:Y:S01]  /*0000*/  LDC R1, c[0x0][0x37c] ;  /* 0x0000df00ff017b82 */ /* 0x000fe20000000800 */
[----:B------:R-:W0:Y:S01]  /*0010*/  S2R R0, SR_CTAID.X ;  /* 0x0000000000007919 */ /* 0x000e220000002500 */
[----:B------:R-:W0:Y:S01]  /*0020*/  LDCU UR8, c[0x0][0x360] ;  /* 0x00006c00ff0877ac */ /* 0x000e220008000800 */
[----:B------:R-:W0:Y:S01]  /*0030*/  S2R R3, SR_TID.X ;  /* 0x0000000000037919 */ /* 0x000e220000002100 */
[----:B------:R-:W1:Y:S01]  /*0040*/  LDCU.64 UR10, c[0x0][0x390] ;  /* 0x00007200ff0a77ac */ /* 0x000e620008000a00 */
[----:B------:R-:W2:Y:S01]  /*0050*/  LDCU.64 UR6, c[0x0][0x358] ;  /* 0x00006b00ff0677ac */ /* 0x000ea20008000a00 */
[----:B0-----:R-:W-:-:S04]  /*0060*/  IMAD R2, R0, UR8, R3 ;  /* 0x0000000800027c24 */ /* 0x001fc8000f8e0203 */
[----:B------:R-:W-:-:S04]  /*0070*/  IMAD.SHL.U32 R9, R2, 0x2, RZ ;  /* 0x0000000202097824 */ /* 0x000fc800078e00ff */
[----:B------:R-:W-:-:S05]  /*0080*/  VIADD R2, R9, 0x1 ;  /* 0x0000000109027836 */ /* 0x000fca0000000000 */
[----:B-1----:R-:W-:Y:S02]  /*0090*/  ISETP.GE.U32.AND P0, PT, R2, UR10, PT ;  /* 0x0000000a02007c0c */ /* 0x002fe4000bf06070 */
[----:B------:R-:W-:-:S04]  /*00a0*/  SHF.R.S32.HI R2, RZ, 0x1f, R2 ;  /* 0x0000001fff027819 */ /* 0x000fc80000011402 */
[----:B------:R-:W-:-:S13]  /*00b0*/  ISETP.GE.AND.EX P0, PT, R2, UR11, PT, P0 ;  /* 0x0000000b02007c0c */ /* 0x000fda000bf06300 */
[----:B------:R-:W0:Y:S02]  /*00c0*/  @!P0 LDC.64 R4, c[0x0][0x380] ;  /* 0x0000e000ff048b82 */ /* 0x000e240000000a00 */
[----:B0-----:R-:W-:-:S06]  /*00d0*/  @!P0 IMAD.WIDE R4, R9, 0x8, R4 ;  /* 0x0000000809048825 */ /* 0x001fcc00078e0204 */
[----:B--2---:R-:W2:Y:S01]  /*00e0*/  @!P0 LDG.E.128 R4, desc[UR6][R4.64] ;  /* 0x0000000604048981 */ /* 0x004ea2000c1e1d00 */
[----:B------:R-:W0:Y:S01]  /*00f0*/  S2UR UR5, SR_CgaCtaId ;  /* 0x00000000000579c3 */ /* 0x000e220000008800 */
[----:B------:R-:W-:Y:S01]  /*0100*/  UMOV UR4, 0x400 ;  /* 0x0000040000047882 */ /* 0x000fe20000000000 */
[----:B------:R-:W-:Y:S01]  /*0110*/  IMAD.U32 R2, RZ, RZ, UR8 ;  /* 0x00000008ff027e24 */ /* 0x000fe2000f8e00ff */
[----:B------:R-:W-:Y:S01]  /*0120*/  BSSY.RECONVERGENT B0, `(.L_x_0) ;  /* 0x0000011000007945 */ /* 0x000fe20003800200 */
[----:B0-----:R-:W-:-:S06]  /*0130*/  ULEA UR4, UR5, UR4, 0x18 ;  /* 0x0000000405047291 */ /* 0x001fcc000f8ec0ff */
[----:B------:R-:W-:-:S05]  /*0140*/  LEA R11, R3, UR4, 0x4 ;  /* 0x00000004030b7c11 */ /* 0x000fca000f8e20ff */
[----:B--2---:R0:W-:Y:S01]  /*0150*/  @!P0 STS.128 [R11], R4 ;  /* 0x000000040b008388 */ /* 0x0041e20000000c00 */
[----:B------:R-:W-:Y:S05]  /*0160*/  @!P0 BRA `(.L_x_1) ;  /* 0x0000000000308947 */ /* 0x000fea0003800000 */
[----:B------:R-:W-:Y:S02]  /*0170*/  ISETP.GE.U32.AND P0, PT, R9, UR10, PT ;  /* 0x0000000a09007c0c */ /* 0x000fe4000bf06070 */
[----:B0-----:R-:W-:-:S04]  /*0180*/  SHF.R.S32.HI R6, RZ, 0x1f, R9 ;  /* 0x0000001fff067819 */ /* 0x001fc80000011409 */
[----:B------:R-:W-:-:S13]  /*0190*/  ISETP.GE.AND.EX P0, PT, R6, UR11, PT, P0 ;  /* 0x0000000b06007c0c */ /* 0x000fda000bf06300 */
[----:B------:R-:W-:Y:S05]  /*01a0*/  @P0 BRA `(.L_x_2) ;  /* 0x00000000001c0947 */ /* 0x000fea0003800000 */
[----:B------:R-:W0:Y:S02]  /*01b0*/  LDCU.64 UR4, c[0x0][0x380] ;  /* 0x00007000ff0477ac */ /* 0x000e240008000a00 */
[----:B0-----:R-:W-:-:S04]  /*01c0*/  LEA R4, P0, R9, UR4, 0x3 ;  /* 0x0000000409047c11 */ /* 0x001fc8000f8018ff */
[----:B------:R-:W-:-:S06]  /*01d0*/  LEA.HI.X R5, R9, UR5, R6, 0x3, P0 ;  /* 0x0000000509057c11 */ /* 0x000fcc00080f1c06 */
[----:B------:R-:W2:Y:S01]  /*01e0*/  LDG.E.64 R4, desc[UR6][R4.64] ;  /* 0x0000000604047981 */ /* 0x000ea2000c1e1b00 */
[----:B------:R-:W-:-:S05]  /*01f0*/  CS2R R6, SRZ ;  /* 0x0000000000067805 */ /* 0x000fca000001ff00 */
[----:B--2---:R1:W-:Y:S01]  /*0200*/  STS.128 [R11], R4 ;  /* 0x000000040b007388 */ /* 0x0043e20000000c00 */
[----:B------:R-:W-:Y:S05]  /*0210*/  BRA `(.L_x_1) ;  /* 0x0000000000047947 */ /* 0x000fea0003800000 */
.L_x_2:
[----:B------:R2:W-:Y:S02]  /*0220*/  STS.128 [R11], RZ ;  /* 0x000000ff0b007388 */ /* 0x0005e40000000c00 */
.L_x_1:
[----:B------:R-:W-:Y:S05]  /*0230*/  BSYNC.RECONVERGENT B0 ;  /* 0x0000000000007941 */ /* 0x000fea0003800200 */
.L_x_0:
[----:B012---:R-:W-:-:S07]  /*0240*/  IMAD R11, R3, -0x8, R11 ;  /* 0xfffffff8030b7824 */ /* 0x007fce00078e020b */
.L_x_3:
[----:B------:R-:W-:Y:S01]  /*0250*/  BAR.SYNC.DEFER_BLOCKING 0x0 ;  /* 0x0000000000007b1d */ /* 0x000fe20000010000 */
[----:B------:R-:W-:-:S13]  /*0260*/  ISETP.GE.U32.AND P0, PT, R3, R2, PT ;  /* 0x000000020300720c */ /* 0x000fda0003f06070 */
[----:B------:R-:W-:Y:S01]  /*0270*/  @!P0 IMAD R8, R2, 0x8, R11 ;  /* 0x0000000802088824 */ /* 0x000fe200078e020b */
[----:B------:R-:W-:Y:S04]  /*0280*/  @!P0 LDS.64 R6, [R11] ;  /* 0x000000000b068984 */ /* 0x000fe80000000a00 */
[----:B------:R-:W0:Y:S02]  /*0290*/  @!P0 LDS.64 R4, [R8] ;  /* 0x0000000008048984 */ /* 0x000e240000000a00 */
[----:B0-----:R-:W-:-:S07]  /*02a0*/  @!P0 DADD R4, R4, R6 ;  /* 0x0000000004048229 */ /* 0x001fce0000000006 */
[----:B------:R0:W-:Y:S01]  /*02b0*/  @!P0 STS.64 [R11], R4 ;  /* 0x000000040b008388 */ /* 0x0001e20000000a00 */
[----:B------:R-:W-:Y:S02]  /*02c0*/  ISETP.GT.U32.AND P0, PT, R2, 0x1, PT ;  /* 0x000000010200780c */ /* 0x000fe40003f04070 */
[----:B------:R-:W-:-:S11]  /*02d0*/  SHF.R.U32.HI R2, RZ, 0x1, R2 ;  /* 0x00000001ff027819 */ /* 0x000fd60000011602 */
[----:B0-----:R-:W-:Y:S05]  /*02e0*/  @P0 BRA `(.L_x_3) ;  /* 0xfffffffc00d80947 */ /* 0x001fea000383ffff */
[----:B------:R-:W-:Y:S01]  /*02f0*/  BAR.SYNC.DEFER_BLOCKING 0x0 ;  /* 0x0000000000007b1d */ /* 0x000fe20000010000 */
[----:B------:R-:W-:-:S13]  /*0300*/  ISETP.NE.AND P0, PT, R3, RZ, PT ;  /* 0x000000ff0300720c */ /* 0x000fda0003f05270 */
[----:B------:R-:W-:Y:S05]  /*0310*/  @P0 EXIT ;  /* 0x000000000000094d */ /* 0x000fea0003800000 */
[----:B------:R-:W0:Y:S01]  /*0320*/  S2UR UR5, SR_CgaCtaId ;  /* 0x00000000000579c3 */ /* 0x000e220000008800 */
[----:B------:R-:W-:-:S07]  /*0330*/  UMOV UR4, 0x400 ;  /* 0x0000040000047882 */ /* 0x000fce0000000000 */
[----:B------:R-:W1:Y:S01]  /*0340*/  LDC.64 R4, c[0x0][0x388] ;  /* 0x0000e200ff047b82 */ /* 0x000e620000000a00 */
[----:B0-----:R-:W-:Y:S01]  /*0350*/  ULEA UR4, UR5, UR4, 0x18 ;  /* 0x0000000405047291 */ /* 0x001fe2000f8ec0ff */
[----:B-1----:R-:W-:-:S08]  /*0360*/  IMAD.WIDE.U32 R4, R0, 0x8, R4 ;  /* 0x0000000800047825 */ /* 0x002fd000078e0004 */
[----:B------:R-:W0:Y:S04]  /*0370*/  LDS.64 R2, [UR4] ;  /* 0x00000004ff027984 */ /* 0x000e280008000a00 */
[----:B0-----:R-:W-:Y:S01]  /*0380*/  STG.E.64 desc[UR6][R4.64], R2 ;  /* 0x0000000204007986 */ /* 0x001fe2000c101b06 */
[----:B------:R-:W-:Y:S05]  /*0390*/  EXIT ;  /* 0x000000000000794d */ /* 0x000fea0003800000 */
.L_x_4:
[----:B------:R-:W-:-:S00]  /*03a0*/  BRA `(.L_x_4) ;  /* 0xfffffffc00fc7947 */ /* 0x000fc0000383ffff */
[----:B------:R-:W-:-:S00]  /*03b0*/  NOP ;  /* 0x0000000000007918 */ /* 0x000fc00000000000 */
        /* <DEDUP_REMOVED lines=12> */
.L_x_10:


//--------------------- .text._Z17gpu_reduction_sumILi512EEvPdS0_l --------------------------
	.section	.text._Z17gpu_reduction_sumILi512EEvPdS0_l,"ax",@progbits
	.align	128
        .global         _Z17gpu_reduction_sumILi512EEvPdS0_l
        .type           _Z17gpu_reduction_sumILi512EEvPdS0_l,@function
        .size           _Z17gpu_reduction_sumILi512EEvPdS0_l,(.L_x_11 - _Z17gpu_reduction_sumILi512EEvPdS0_l)
        .other          _Z17gpu_reduction_sumILi512EEvPdS0_l,@"STO_CUDA_ENTRY STV_DEFAULT"
_Z17gpu_reduction_sumILi512EEvPdS0_l:
.text._Z17gpu_reduction_sumILi512EEvPdS0_l:
        /* <DEDUP_REMOVED lines=34> */
.L_x_7:
[----:B------:R2:W-:Y:S02]  /*0220*/  STS.128 [R11], RZ ;  /* 0x000000ff0b007388 */ /* 0x0005e40000000c00 */
.L_x_6:
[----:B------:R-:W-:Y:S05]  /*0230*/  BSYNC.RECONVERGENT B0 ;  /* 0x0000000000007941 */ /* 0x000fea0003800200 */
.L_x_5:
[----:B012---:R-:W-:-:S07]  /*0240*/  IMAD R11, R3, -0x8, R11 ;  /* 0xfffffff8030b7824 */ /* 0x007fce00078e020b */
.L_x_8:
        /* <DEDUP_REMOVED lines=21> */
.L_x_9:
        /* <DEDUP_REMOVED lines=14> */
.L_x_11:


//--------------------- .nv.shared._Z17gpu_reduction_sumILi1024EEvPdS0_l --------------------------
	.section	.nv.shared._Z17gpu_reduction_sumILi1024EEvPdS0_l,"aw",@nobits
	.sectionflags	@""
	.align	8
.nv.shared._Z17gpu_reduction_sumILi1024EEvPdS0_l:
	.zero		17408


//--------------------- .nv.shared.reserved.0     --------------------------
	.section	.nv.shared.reserved.0,"aw",@nobits
	.weak		__nv_reservedSMEM_offset_0_alias
	.size		__nv_reservedSMEM_offset_0_alias, 0, 64
	.other		__nv_reservedSMEM_offset_0_alias,@"STO_CUDA_RESERVED_SHARED STV_DEFAULT"
__nv_reservedSMEM_offset_0_alias:
	.zero		0
	.zero		64


//--------------------- .nv.shared._Z17gpu_reduction_sumILi512EEvPdS0_l --------------------------
	.section	.nv.shared._Z17gpu_reduction_sumILi512EEvPdS0_l,"aw",@nobits
	.sectionflags	@""
	.align	8
.nv.shared._Z17gpu_reduction_sumILi512EEvPdS0_l:
	.zero		9216


//--------------------- .nv.constant0._Z17gpu_reduction_sumILi1024EEvPdS0_l --------------------------
	.section	.nv.constant0._Z17gpu_reduction_sumILi1024EEvPdS0_l,"a",@progbits
	.sectionflags	@""
	.align	4
.nv.constant0._Z17gpu_reduction_sumILi1024EEvPdS0_l:
	.zero		920


//--------------------- .nv.constant0._Z17gpu_reduction_sumILi512EEvPdS0_l --------------------------
	.section	.nv.constant0._Z17gpu_reduction_sumILi512EEvPdS0_l,"a",@progbits
	.sectionflags	@""
	.align	4
.nv.constant0._Z17gpu_reduction_sumILi512EEvPdS0_l:
	.zero		920


//--------------------- SYMBOLS --------------------------

	.type		.nv.reservedSmem.offset0,@object
	.size		.nv.reservedSmem.offset0,0x4
	.type		.nv.reservedSmem.cap,@object
	.size		.nv.reservedSmem.cap,0x4
